//
// Generated by NVIDIA NVVM Compiler
//
// Compiler Build ID: CL-36424714
// Cuda compilation tools, release 13.0, V13.0.88
// Based on NVVM 20.0.0
//

.version 9.0
.target sm_100
.address_size 64

	// .globl	_Z28matrix_mult_dot_naive_singlePfPKfS1_S1_jjj

.visible .entry _Z28matrix_mult_dot_naive_singlePfPKfS1_S1_jjj(
	.param .u64 .ptr .align 1 _Z28matrix_mult_dot_naive_singlePfPKfS1_S1_jjj_param_0,
	.param .u64 .ptr .align 1 _Z28matrix_mult_dot_naive_singlePfPKfS1_S1_jjj_param_1,
	.param .u64 .ptr .align 1 _Z28matrix_mult_dot_naive_singlePfPKfS1_S1_jjj_param_2,
	.param .u64 .ptr .align 1 _Z28matrix_mult_dot_naive_singlePfPKfS1_S1_jjj_param_3,
	.param .u32 _Z28matrix_mult_dot_naive_singlePfPKfS1_S1_jjj_param_4,
	.param .u32 _Z28matrix_mult_dot_naive_singlePfPKfS1_S1_jjj_param_5,
	.param .u32 _Z28matrix_mult_dot_naive_singlePfPKfS1_S1_jjj_param_6
)
{
	.reg .pred 	%p<13>;
	.reg .b32 	%r<92>;
	.reg .b32 	%f<70>;
	.reg .b64 	%rd<73>;

	ld.param.u64 	%rd5, [_Z28matrix_mult_dot_naive_singlePfPKfS1_S1_jjj_param_1];
	ld.param.u64 	%rd6, [_Z28matrix_mult_dot_naive_singlePfPKfS1_S1_jjj_param_2];
	ld.param.u64 	%rd4, [_Z28matrix_mult_dot_naive_singlePfPKfS1_S1_jjj_param_3];
	ld.param.u32 	%r44, [_Z28matrix_mult_dot_naive_singlePfPKfS1_S1_jjj_param_4];
	ld.param.u32 	%r45, [_Z28matrix_mult_dot_naive_singlePfPKfS1_S1_jjj_param_5];
	ld.param.u32 	%r46, [_Z28matrix_mult_dot_naive_singlePfPKfS1_S1_jjj_param_6];
	cvta.to.global.u64 	%rd1, %rd6;
	cvta.to.global.u64 	%rd2, %rd5;
	mov.u32 	%r47, %ctaid.y;
	mov.u32 	%r48, %ntid.y;
	mov.u32 	%r49, %tid.y;
	mad.lo.s32 	%r1, %r47, %r48, %r49;
	mov.u32 	%r50, %ctaid.x;
	mov.u32 	%r51, %ntid.x;
	mul.lo.s32 	%r2, %r50, %r51;
	mov.u32 	%r3, %tid.x;
	add.s32 	%r4, %r2, %r3;
	setp.ge.u32 	%p1, %r1, %r46;
	setp.ge.u32 	%p2, %r4, %r45;
	or.pred  	%p3, %p2, %p1;
	@%p3 bra 	$L__BB0_14;
	setp.eq.s32 	%p4, %r44, 0;
	mov.f32 	%f69, 0f00000000;
	@%p4 bra 	$L__BB0_13;
	mul.lo.s32 	%r5, %r44, %r1;
	and.b32  	%r6, %r44, 7;
	setp.lt.u32 	%p5, %r44, 8;
	mov.f32 	%f69, 0f00000000;
	mov.b32 	%r90, 0;
	@%p5 bra 	$L__BB0_5;
	and.b32  	%r90, %r44, -8;
	neg.s32 	%r88, %r90;
	add.s32 	%r53, %r3, %r45;
	add.s32 	%r87, %r53, %r2;
	shl.b32 	%r10, %r45, 3;
	shl.b32 	%r54, %r45, 1;
	add.s32 	%r86, %r4, %r54;
	mad.lo.s32 	%r85, %r45, 3, %r4;
	shl.b32 	%r55, %r45, 2;
	add.s32 	%r84, %r4, %r55;
	mad.lo.s32 	%r83, %r45, 5, %r4;
	mad.lo.s32 	%r82, %r45, 6, %r4;
	mad.lo.s32 	%r81, %r45, 7, %r4;
	add.s32 	%r79, %r5, 3;
	mov.f32 	%f69, 0f00000000;
	mov.u32 	%r80, %r4;
$L__BB0_4:
	.pragma "nounroll";
	add.s32 	%r56, %r79, -3;
	mul.wide.u32 	%rd7, %r56, 4;
	add.s64 	%rd8, %rd2, %rd7;
	ld.global.f32 	%f17, [%rd8];
	mul.wide.u32 	%rd9, %r80, 4;
	add.s64 	%rd10, %rd1, %rd9;
	ld.global.f32 	%f18, [%rd10];
	fma.rn.f32 	%f19, %f17, %f18, %f69;
	add.s32 	%r57, %r79, -2;
	mul.wide.u32 	%rd11, %r57, 4;
	add.s64 	%rd12, %rd2, %rd11;
	ld.global.f32 	%f20, [%rd12];
	mul.wide.u32 	%rd13, %r87, 4;
	add.s64 	%rd14, %rd1, %rd13;
	ld.global.f32 	%f21, [%rd14];
	fma.rn.f32 	%f22, %f20, %f21, %f19;
	add.s32 	%r58, %r79, -1;
	mul.wide.u32 	%rd15, %r58, 4;
	add.s64 	%rd16, %rd2, %rd15;
	ld.global.f32 	%f23, [%rd16];
	mul.wide.u32 	%rd17, %r86, 4;
	add.s64 	%rd18, %rd1, %rd17;
	ld.global.f32 	%f24, [%rd18];
	fma.rn.f32 	%f25, %f23, %f24, %f22;
	add.s32 	%r59, %r79, 4;
	mul.wide.u32 	%rd19, %r79, 4;
	add.s64 	%rd20, %rd2, %rd19;
	ld.global.f32 	%f26, [%rd20];
	mul.wide.u32 	%rd21, %r85, 4;
	add.s64 	%rd22, %rd1, %rd21;
	ld.global.f32 	%f27, [%rd22];
	fma.rn.f32 	%f28, %f26, %f27, %f25;
	add.s32 	%r60, %r79, 1;
	mul.wide.u32 	%rd23, %r60, 4;
	add.s64 	%rd24, %rd2, %rd23;
	ld.global.f32 	%f29, [%rd24];
	mul.wide.u32 	%rd25, %r84, 4;
	add.s64 	%rd26, %rd1, %rd25;
	ld.global.f32 	%f30, [%rd26];
	fma.rn.f32 	%f31, %f29, %f30, %f28;
	add.s32 	%r61, %r79, 2;
	mul.wide.u32 	%rd27, %r61, 4;
	add.s64 	%rd28, %rd2, %rd27;
	ld.global.f32 	%f32, [%rd28];
	mul.wide.u32 	%rd29, %r83, 4;
	add.s64 	%rd30, %rd1, %rd29;
	ld.global.f32 	%f33, [%rd30];
	fma.rn.f32 	%f34, %f32, %f33, %f31;
	add.s32 	%r62, %r79, 3;
	mul.wide.u32 	%rd31, %r62, 4;
	add.s64 	%rd32, %rd2, %rd31;
	ld.global.f32 	%f35, [%rd32];
	mul.wide.u32 	%rd33, %r82, 4;
	add.s64 	%rd34, %rd1, %rd33;
	ld.global.f32 	%f36, [%rd34];
	fma.rn.f32 	%f37, %f35, %f36, %f34;
	mul.wide.u32 	%rd35, %r59, 4;
	add.s64 	%rd36, %rd2, %rd35;
	ld.global.f32 	%f38, [%rd36];
	mul.wide.u32 	%rd37, %r81, 4;
	add.s64 	%rd38, %rd1, %rd37;
	ld.global.f32 	%f39, [%rd38];
	fma.rn.f32 	%f69, %f38, %f39, %f37;
	add.s32 	%r88, %r88, 8;
	add.s32 	%r87, %r87, %r10;
	add.s32 	%r86, %r86, %r10;
	add.s32 	%r85, %r85, %r10;
	add.s32 	%r84, %r84, %r10;
	add.s32 	%r83, %r83, %r10;
	add.s32 	%r82, %r82, %r10;
	add.s32 	%r81, %r81, %r10;
	add.s32 	%r80, %r80, %r10;
	add.s32 	%r79, %r79, 8;
	setp.ne.s32 	%p6, %r88, 0;
	@%p6 bra 	$L__BB0_4;
$L__BB0_5:
	setp.eq.s32 	%p7, %r6, 0;
	@%p7 bra 	$L__BB0_13;
	and.b32  	%r39, %r44, 3;
	setp.lt.u32 	%p8, %r6, 4;
	@%p8 bra 	$L__BB0_8;
	add.s32 	%r63, %r90, %r5;
	mul.wide.u32 	%rd39, %r63, 4;
	add.s64 	%rd40, %rd2, %rd39;
	ld.global.f32 	%f41, [%rd40];
	mad.lo.s32 	%r64, %r90, %r45, %r4;
	mul.wide.u32 	%rd41, %r64, 4;
	add.s64 	%rd42, %rd1, %rd41;
	ld.global.f32 	%f42, [%rd42];
	fma.rn.f32 	%f43, %f41, %f42, %f69;
	add.s32 	%r65, %r63, 1;
	mul.wide.u32 	%rd43, %r65, 4;
	add.s64 	%rd44, %rd2, %rd43;
	ld.global.f32 	%f44, [%rd44];
	add.s32 	%r66, %r64, %r45;
	mul.wide.u32 	%rd45, %r66, 4;
	add.s64 	%rd46, %rd1, %rd45;
	ld.global.f32 	%f45, [%rd46];
	fma.rn.f32 	%f46, %f44, %f45, %f43;
	add.s32 	%r67, %r63, 2;
	mul.wide.u32 	%rd47, %r67, 4;
	add.s64 	%rd48, %rd2, %rd47;
	ld.global.f32 	%f47, [%rd48];
	add.s32 	%r68, %r66, %r45;
	mul.wide.u32 	%rd49, %r68, 4;
	add.s64 	%rd50, %rd1, %rd49;
	ld.global.f32 	%f48, [%rd50];
	fma.rn.f32 	%f49, %f47, %f48, %f46;
	add.s32 	%r69, %r63, 3;
	mul.wide.u32 	%rd51, %r69, 4;
	add.s64 	%rd52, %rd2, %rd51;
	ld.global.f32 	%f50, [%rd52];
	add.s32 	%r70, %r68, %r45;
	mul.wide.u32 	%rd53, %r70, 4;
	add.s64 	%rd54, %rd1, %rd53;
	ld.global.f32 	%f51, [%rd54];
	fma.rn.f32 	%f69, %f50, %f51, %f49;
	add.s32 	%r90, %r90, 4;
$L__BB0_8:
	setp.eq.s32 	%p9, %r39, 0;
	@%p9 bra 	$L__BB0_13;
	setp.eq.s32 	%p10, %r39, 1;
	@%p10 bra 	$L__BB0_11;
	add.s32 	%r71, %r90, %r5;
	mul.wide.u32 	%rd55, %r71, 4;
	add.s64 	%rd56, %rd2, %rd55;
	ld.global.f32 	%f53, [%rd56];
	mad.lo.s32 	%r72, %r90, %r45, %r4;
	mul.wide.u32 	%rd57, %r72, 4;
	add.s64 	%rd58, %rd1, %rd57;
	ld.global.f32 	%f54, [%rd58];
	fma.rn.f32 	%f55, %f53, %f54, %f69;
	add.s32 	%r73, %r71, 1;
	mul.wide.u32 	%rd59, %r73, 4;
	add.s64 	%rd60, %rd2, %rd59;
	ld.global.f32 	%f56, [%rd60];
	add.s32 	%r74, %r72, %r45;
	mul.wide.u32 	%rd61, %r74, 4;
	add.s64 	%rd62, %rd1, %rd61;
	ld.global.f32 	%f57, [%rd62];
	fma.rn.f32 	%f69, %f56, %f57, %f55;
	add.s32 	%r90, %r90, 2;
$L__BB0_11:
	and.b32  	%r75, %r44, 1;
	setp.eq.b32 	%p11, %r75, 1;
	not.pred 	%p12, %p11;
	@%p12 bra 	$L__BB0_13;
	add.s32 	%r76, %r90, %r5;
	mul.wide.u32 	%rd63, %r76, 4;
	add.s64 	%rd64, %rd2, %rd63;
	ld.global.f32 	%f58, [%rd64];
	mad.lo.s32 	%r77, %r90, %r45, %r4;
	mul.wide.u32 	%rd65, %r77, 4;
	add.s64 	%rd66, %rd1, %rd65;
	ld.global.f32 	%f59, [%rd66];
	fma.rn.f32 	%f69, %f58, %f59, %f69;
$L__BB0_13:
	ld.param.u64 	%rd72, [_Z28matrix_mult_dot_naive_singlePfPKfS1_S1_jjj_param_0];
	mad.lo.s32 	%r78, %r45, %r1, %r4;
	cvta.to.global.u64 	%rd67, %rd4;
	mul.wide.u32 	%rd68, %r78, 4;
	add.s64 	%rd69, %rd67, %rd68;
	ld.global.f32 	%f60, [%rd69];
	mul.f32 	%f61, %f69, %f60;
	cvta.to.global.u64 	%rd70, %rd72;
	add.s64 	%rd71, %rd70, %rd68;
	st.global.f32 	[%rd71], %f61;
$L__BB0_14:
	ret;

}


// ===== COMPILED SASS (sm_100) =====

	.target	sm_100

	.elftype	@"ET_EXEC"


//--------------------- .note.nv.tkinfo           --------------------------
	.section	.note.nv.tkinfo,"",@"SHT_NOTE"
	.sectionflags	@"SHF_NOTE_NV_TKINFO"
	.tkinfo
        /*0018*/ 	.word	0x00000002
        /*0030*/ 	.string	""
        /*0030*/ 	.string	"ptxas"
        /*0030*/ 	.string	"Cuda compilation tools, release 13.0, V13.0.88"
        /*0030*/ 	.string	"Build cuda_13.0.r13.0/compiler.36424714_0"
        /*0030*/ 	.string	"-arch sm_100 -m 64 "



//--------------------- .note.nv.cuinfo           --------------------------
	.section	.note.nv.cuinfo,"",@"SHT_NOTE"
	.sectionflags	@"SHF_NOTE_NV_CUINFO"
        /*0018*/ 	.short	0x0002
        /*001a*/ 	.short	0x0064
        /*001c*/ 	.short	0x0082
	.zero		2


//--------------------- .nv.info                  --------------------------
	.section	.nv.info,"",@"SHT_CUDA_INFO"
	.align	4


	//----- nvinfo : EIATTR_REGCOUNT
	.align		4
        /*0000*/ 	.byte	0x04, 0x2f
        /*0002*/ 	.short	(.L_1 - .L_0)
	.align		4
.L_0:
        /*0004*/ 	.word	index@(_Z28matrix_mult_dot_naive_singlePfPKfS1_S1_jjj)
        /*0008*/ 	.word	0x00000020


	//----- nvinfo : EIATTR_FRAME_SIZE
	.align		4
.L_1:
        /*000c*/ 	.byte	0x04, 0x11
        /*000e*/ 	.short	(.L_3 - .L_2)
	.align		4
.L_2:
        /*0010*/ 	.word	index@(_Z28matrix_mult_dot_naive_singlePfPKfS1_S1_jjj)
        /*0014*/ 	.word	0x00000000


	//----- nvinfo : EIATTR_MIN_STACK_SIZE
	.align		4
.L_3:
        /*0018*/ 	.byte	0x04, 0x12
        /*001a*/ 	.short	(.L_5 - .L_4)
	.align		4
.L_4:
        /*001c*/ 	.word	index@(_Z28matrix_mult_dot_naive_singlePfPKfS1_S1_jjj)
        /*0020*/ 	.word	0x00000000
.L_5:


//--------------------- .nv.compat                --------------------------
	.section	.nv.compat,"",@"SHT_CUDA_COMPAT_INFO"
	.align	4
        /*0000*/ 	.byte	0x02, 0x09, 0x00, 0x00, 0x02, 0x02, 0x01, 0x00, 0x02, 0x05, 0x05, 0x00, 0x03, 0x07, 0x01, 0x01
        /*0010*/ 	.byte	0x02, 0x03, 0x00, 0x00, 0x02, 0x06, 0x01, 0x00, 0x04, 0x0b, 0x08, 0x00, 0x09, 0x00, 0x00, 0x00
        /*0020*/ 	.byte	0x00, 0x00, 0x00, 0x00


//--------------------- .nv.info._Z28matrix_mult_dot_naive_singlePfPKfS1_S1_jjj --------------------------
	.section	.nv.info._Z28matrix_mult_dot_naive_singlePfPKfS1_S1_jjj,"",@"SHT_CUDA_INFO"
	.sectionflags	@""
	.align	4


	//----- nvinfo : EIATTR_CUDA_API_VERSION
	.align		4
        /*0000*/ 	.byte	0x04, 0x37
        /*0002*/ 	.short	(.L_7 - .L_6)
.L_6:
        /*0004*/ 	.word	0x00000082


	//----- nvinfo : EIATTR_KPARAM_INFO
	.align		4
.L_7:
        /*0008*/ 	.byte	0x04, 0x17
        /*000a*/ 	.short	(.L_9 - .L_8)
.L_8:
        /*000c*/ 	.word	0x00000000
        /*0010*/ 	.short	0x0006
        /*0012*/ 	.short	0x0028
        /*0014*/ 	.byte	0x00, 0xf0, 0x11, 0x00


	//----- nvinfo : EIATTR_KPARAM_INFO
	.align		4
.L_9:
        /*0018*/ 	.byte	0x04, 0x17
        /*001a*/ 	.short	(.L_11 - .L_10)
.L_10:
        /*001c*/ 	.word	0x00000000
        /*0020*/ 	.short	0x0005
        /*0022*/ 	.short	0x0024
        /*0024*/ 	.byte	0x00, 0xf0, 0x11, 0x00


	//----- nvinfo : EIATTR_KPARAM_INFO
	.align		4
.L_11:
        /*0028*/ 	.byte	0x04, 0x17
        /*002a*/ 	.short	(.L_13 - .L_12)
.L_12:
        /*002c*/ 	.word	0x00000000
        /*0030*/ 	.short	0x0004
        /*0032*/ 	.short	0x0020
        /*0034*/ 	.byte	0x00, 0xf0, 0x11, 0x00


	//----- nvinfo : EIATTR_KPARAM_INFO
	.align		4
.L_13:
        /*0038*/ 	.byte	0x04, 0x17
        /*003a*/ 	.short	(.L_15 - .L_14)
.L_14:
        /*003c*/ 	.word	0x00000000
        /*0040*/ 	.short	0x0003
        /*0042*/ 	.short	0x0018
        /*0044*/ 	.byte	0x00, 0xf5, 0x21, 0x00


	//----- nvinfo : EIATTR_KPARAM_INFO
	.align		4
.L_15:
        /*0048*/ 	.byte	0x04, 0x17
        /*004a*/ 	.short	(.L_17 - .L_16)
.L_16:
        /*004c*/ 	.word	0x00000000
        /*0050*/ 	.short	0x0002
        /*0052*/ 	.short	0x0010
        /*0054*/ 	.byte	0x00, 0xf5, 0x21, 0x00


	//----- nvinfo : EIATTR_KPARAM_INFO
	.align		4
.L_17:
        /*0058*/ 	.byte	0x04, 0x17
        /*005a*/ 	.short	(.L_19 - .L_18)
.L_18:
        /*005c*/ 	.word	0x00000000
        /*0060*/ 	.short	0x0001
        /*0062*/ 	.short	0x0008
        /*0064*/ 	.byte	0x00, 0xf5, 0x21, 0x00


	//----- nvinfo : EIATTR_KPARAM_INFO
	.align		4
.L_19:
        /*0068*/ 	.byte	0x04, 0x17
        /*006a*/ 	.short	(.L_21 - .L_20)
.L_20:
        /*006c*/ 	.word	0x00000000
        /*0070*/ 	.short	0x0000
        /*0072*/ 	.short	0x0000
        /*0074*/ 	.byte	0x00, 0xf5, 0x21, 0x00


	//----- nvinfo : EIATTR_SPARSE_MMA_MASK
	.align		4
.L_21:
        /*0078*/ 	.byte	0x03, 0x50
        /*007a*/ 	.short	0x0000


	//----- nvinfo : EIATTR_MAXREG_COUNT
	.align		4
        /*007c*/ 	.byte	0x03, 0x1b
        /*007e*/ 	.short	0x00ff


	//----- nvinfo : EIATTR_MERCURY_ISA_VERSION
	.align		4
        /*0080*/ 	.byte	0x03, 0x5f
        /*0082*/ 	.short	0x0101


	//----- nvinfo : EIATTR_VRC_CTA_INIT_COUNT
	.align		4
        /*0084*/ 	.byte	0x02, 0x4a
	.zero		1
	.zero		1


	//----- nvinfo : EIATTR_EXIT_INSTR_OFFSETS
	.align		4
        /*0088*/ 	.byte	0x04, 0x1c
        /*008a*/ 	.short	(.L_23 - .L_22)


	//   ....[0]....
.L_22:
        /*008c*/ 	.word	0x000000e0


	//   ....[1]....
        /*0090*/ 	.word	0x00000ad0


	//----- nvinfo : EIATTR_CBANK_PARAM_SIZE
	.align		4
.L_23:
        /*0094*/ 	.byte	0x03, 0x19
        /*0096*/ 	.short	0x002c


	//----- nvinfo : EIATTR_PARAM_CBANK
	.align		4
        /*0098*/ 	.byte	0x04, 0x0a
        /*009a*/ 	.short	(.L_25 - .L_24)
	.align		4
.L_24:
        /*009c*/ 	.word	index@(.nv.constant0._Z28matrix_mult_dot_naive_singlePfPKfS1_S1_jjj)
        /*00a0*/ 	.short	0x0380
        /*00a2*/ 	.short	0x002c


	//----- nvinfo : EIATTR_SW_WAR
	.align		4
.L_25:
        /*00a4*/ 	.byte	0x04, 0x36
        /*00a6*/ 	.short	(.L_27 - .L_26)
.L_26:
        /*00a8*/ 	.word	0x00000008
.L_27:


//--------------------- .nv.callgraph             --------------------------
	.section	.nv.callgraph,"",@"SHT_CUDA_CALLGRAPH"
	.align	4
	.sectionentsize	8
	.align		4
        /*0000*/ 	.word	0x00000000
	.align		4
        /*0004*/ 	.word	0xffffffff
	.align		4
        /*0008*/ 	.word	0x00000000
	.align		4
        /*000c*/ 	.word	0xfffffffe
	.align		4
        /*0010*/ 	.word	0x00000000
	.align		4
        /*0014*/ 	.word	0xfffffffd
	.align		4
        /*0018*/ 	.word	0x00000000
	.align		4
        /*001c*/ 	.word	0xfffffffc


//--------------------- .text._Z28matrix_mult_dot_naive_singlePfPKfS1_S1_jjj --------------------------
	.section	.text._Z28matrix_mult_dot_naive_singlePfPKfS1_S1_jjj,"ax",@progbits
	.align	128
        .global         _Z28matrix_mult_dot_naive_singlePfPKfS1_S1_jjj
        .type           _Z28matrix_mult_dot_naive_singlePfPKfS1_S1_jjj,@function
        .size           _Z28matrix_mult_dot_naive_singlePfPKfS1_S1_jjj,(.L_x_5 - _Z28matrix_mult_dot_naive_singlePfPKfS1_S1_jjj)
        .other          _Z28matrix_mult_dot_naive_singlePfPKfS1_S1_jjj,@"STO_CUDA_ENTRY STV_DEFAULT"
_Z28matrix_mult_dot_naive_singlePfPKfS1_S1_jjj:
.text._Z28matrix_mult_dot_naive_singlePfPKfS1_S1_jjj:
[----:B------:R-:W-:Y:S01]  /*0000*/  LDC R1, c[0x0][0x37c] ;  /* 0x0000df00ff017b82 */ /* 0x000fe20000000800 */
[----:B------:R-:W0:Y:S07]  /*0010*/  S2R R2, SR_TID.Y ;  /* 0x0000000000027919 */ /* 0x000e2e0000002200 */
[----:B------:R-:W1:Y:S01]  /*0020*/  S2UR UR4, SR_CTAID.X ;  /* 0x00000000000479c3 */ /* 0x000e620000002500 */
[----:B------:R-:W2:Y:S01]  /*0030*/  LDCU UR7, c[0x0][0x3a8] ;  /* 0x00007500ff0777ac */ /* 0x000ea20008000800 */
[----:B------:R-:W3:Y:S06]  /*0040*/  S2R R7, SR_TID.X ;  /* 0x0000000000077919 */ /* 0x000eec0000002100 */
[----:B------:R-:W0:Y:S08]  /*0050*/  S2UR UR6, SR_CTAID.Y ;  /* 0x00000000000679c3 */ /* 0x000e300000002600 */
[----:B------:R-:W0:Y:S01]  /*0060*/  LDC R3, c[0x0][0x364] ;  /* 0x0000d900ff037b82 */ /* 0x000e220000000800 */
[----:B------:R-:W1:Y:S07]  /*0070*/  LDCU UR5, c[0x0][0x360] ;  /* 0x00006c00ff0577ac */ /* 0x000e6e0008000800 */
[----:B------:R-:W4:Y:S01]  /*0080*/  LDC R0, c[0x0][0x3a4] ;  /* 0x0000e900ff007b82 */ /* 0x000f220000000800 */
[----:B-1----:R-:W-:Y:S01]  /*0090*/  UIMAD UR4, UR4, UR5, URZ ;  /* 0x00000005040472a4 */ /* 0x002fe2000f8e02ff */
[----:B0-----:R-:W-:-:S05]  /*00a0*/  IMAD R3, R3, UR6, R2 ;  /* 0x0000000603037c24 */ /* 0x001fca000f8e0202 */
[----:B---3--:R-:W-:Y:S02]  /*00b0*/  IADD3 R5, PT, PT, R7, UR4, RZ ;  /* 0x0000000407057c10 */ /* 0x008fe4000fffe0ff */
[----:B--2---:R-:W-:-:S04]  /*00c0*/  ISETP.GE.U32.AND P0, PT, R3, UR7, PT ;  /* 0x0000000703007c0c */ /* 0x004fc8000bf06070 */
[----:B----4-:R-:W-:-:S13]  /*00d0*/  ISETP.GE.U32.OR P0, PT, R5, R0, P0 ;  /* 0x000000000500720c */ /* 0x010fda0000706470 */
[----:B------:R-:W-:Y:S05]  /*00e0*/  @P0 EXIT ;  /* 0x000000000000094d */ /* 0x000fea0003800000 */
[----:B------:R-:W0:Y:S01]  /*00f0*/  LDC R2, c[0x0][0x3a0] ;  /* 0x0000e800ff027b82 */ /* 0x000e220000000800 */
[----:B------:R-:W1:Y:S01]  /*0100*/  LDCU.64 UR6, c[0x0][0x358] ;  /* 0x00006b00ff0677ac */ /* 0x000e620008000a00 */
[----:B------:R-:W-:Y:S01]  /*0110*/  HFMA2 R12, -RZ, RZ, 0, 0 ;  /* 0x00000000ff0c7431 */ /* 0x000fe200000001ff */
[----:B0-----:R-:W-:-:S13]  /*0120*/  ISETP.NE.AND P0, PT, R2, RZ, PT ;  /* 0x000000ff0200720c */ /* 0x001fda0003f05270 */
[----:B-1----:R-:W-:Y:S05]  /*0130*/  @!P0 BRA `(.L_x_0) ;  /* 0x0000000800448947 */ /* 0x002fea0003800000 */
[C---:B------:R-:W-:Y:S02]  /*0140*/  ISETP.GE.U32.AND P1, PT, R2.reuse, 0x8, PT ;  /* 0x000000080200780c */ /* 0x040fe40003f26070 */
[----:B------:R-:W-:Y:S02]  /*0150*/  LOP3.LUT R4, R2, 0x7, RZ, 0xc0, !PT ;  /* 0x0000000702047812 */ /* 0x000fe400078ec0ff */
[----:B------:R-:W-:Y:S02]  /*0160*/  MOV R12, RZ ;  /* 0x000000ff000c7202 */ /* 0x000fe40000000f00 */
[----:B------:R-:W-:Y:S02]  /*0170*/  ISETP.NE.AND P0, PT, R4, RZ, PT ;  /* 0x000000ff0400720c */ /* 0x000fe40003f05270 */
[----:B------:R-:W-:-:S05]  /*0180*/  MOV R6, RZ ;  /* 0x000000ff00067202 */ /* 0x000fca0000000f00 */
[----:B------:R-:W-:Y:S06]  /*0190*/  @!P1 BRA `(.L_x_1) ;  /* 0x0000000400249947 */ /* 0x000fec0003800000 */
[----:B------:R-:W-:Y:S01]  /*01a0*/  LOP3.LUT R6, R2, 0xfffffff8, RZ, 0xc0, !PT ;  /* 0xfffffff802067812 */ /* 0x000fe200078ec0ff */
[C---:B------:R-:W-:Y:S01]  /*01b0*/  IMAD R11, R0.reuse, 0x3, R5 ;  /* 0x00000003000b7824 */ /* 0x040fe200078e0205 */
[C---:B------:R-:W-:Y:S01]  /*01c0*/  IADD3 R7, PT, PT, R0.reuse, UR4, R7 ;  /* 0x0000000400077c10 */ /* 0x040fe2000fffe007 */
[C-C-:B------:R-:W-:Y:S01]  /*01d0*/  IMAD R15, R0.reuse, 0x5, R5.reuse ;  /* 0x00000005000f7824 */ /* 0x140fe200078e0205 */
[CC--:B------:R-:W-:Y:S01]  /*01e0*/  LEA R9, R0.reuse, R5.reuse, 0x1 ;  /* 0x0000000500097211 */ /* 0x0c0fe200078e08ff */
[C-C-:B------:R-:W-:Y:S01]  /*01f0*/  IMAD R25, R0.reuse, 0x6, R5.reuse ;  /* 0x0000000600197824 */ /* 0x140fe200078e0205 */
[CC--:B------:R-:W-:Y:S01]  /*0200*/  LEA R13, R0.reuse, R5.reuse, 0x2 ;  /* 0x00000005000d7211 */ /* 0x0c0fe200078e10ff */
[----:B------:R-:W-:Y:S01]  /*0210*/  IMAD R27, R0, 0x7, R5 ;  /* 0x00000007001b7824 */ /* 0x000fe200078e0205 */
[----:B------:R-:W-:Y:S01]  /*0220*/  MOV R12, RZ ;  /* 0x000000ff000c7202 */ /* 0x000fe20000000f00 */
[----:B------:R-:W-:Y:S01]  /*0230*/  IMAD R8, R3, R2, 0x3 ;  /* 0x0000000303087424 */ /* 0x000fe200078e0202 */
[----:B------:R-:W-:-:S02]  /*0240*/  MOV R29, R5 ;  /* 0x00000005001d7202 */ /* 0x000fc40000000f00 */
[----:B------:R-:W-:-:S07]  /*0250*/  IADD3 R10, PT, PT, -R6, RZ, RZ ;  /* 0x000000ff060a7210 */ /* 0x000fce0007ffe1ff */
.L_x_2:
[----:B------:R-:W0:Y:S01]  /*0260*/  LDC.64 R20, c[0x0][0x388] ;  /* 0x0000e200ff147b82 */ /* 0x000e220000000a00 */
[----:B------:R-:W-:-:S07]  /*0270*/  IADD3 R23, PT, PT, R8, -0x3, RZ ;  /* 0xfffffffd08177810 */ /* 0x000fce0007ffe0ff */
[----:B------:R-:W1:Y:S01]  /*0280*/  LDC.64 R16, c[0x0][0x390] ;  /* 0x0000e400ff107b82 */ /* 0x000e620000000a00 */
[----:B0-----:R-:W-:-:S06]  /*0290*/  IMAD.WIDE.U32 R22, R23, 0x4, R20 ;  /* 0x0000000417167825 */ /* 0x001fcc00078e0014 */
[----:B------:R-:W2:Y:S01]  /*02a0*/  LDG.E R23, desc[UR6][R22.64] ;  /* 0x0000000616177981 */ /* 0x000ea2000c1e1900 */
[----:B-1----:R-:W-:-:S06]  /*02b0*/  IMAD.WIDE.U32 R18, R29, 0x4, R16 ;  /* 0x000000041d127825 */ /* 0x002fcc00078e0010 */
[----:B------:R-:W2:Y:S01]  /*02c0*/  LDG.E R18, desc[UR6][R18.64] ;  /* 0x0000000612127981 */ /* 0x000ea2000c1e1900 */
[C---:B------:R-:W-:Y:S02]  /*02d0*/  IADD3 R14, PT, PT, R8.reuse, -0x2, RZ ;  /* 0xfffffffe080e7810 */ /* 0x040fe40007ffe0ff */
[----:B------:R-:W-:Y:S01]  /*02e0*/  IADD3 R24, PT, PT, R8, -0x1, RZ ;  /* 0xffffffff08187810 */ /* 0x000fe20007ffe0ff */
[----:B--2---:R-:W-:Y:S02]  /*02f0*/  FFMA R12, R23, R18, R12 ;  /* 0x00000012170c7223 */ /* 0x004fe4000000000c */
[----:B------:R-:W-:-:S04]  /*0300*/  IMAD.WIDE.U32 R18, R14, 0x4, R20 ;  /* 0x000000040e127825 */ /* 0x000fc800078e0014 */
[----:B------:R-:W-:Y:S01]  /*0310*/  IMAD.WIDE.U32 R22, R7, 0x4, R16 ;  /* 0x0000000407167825 */ /* 0x000fe200078e0010 */
[----:B------:R0:W2:Y:S04]  /*0320*/  LDG.E R14, desc[UR6][R18.64] ;  /* 0x00000006120e7981 */ /* 0x0000a8000c1e1900 */
[----:B------:R1:W2:Y:S01]  /*0330*/  LDG.E R26, desc[UR6][R22.64] ;  /* 0x00000006161a7981 */ /* 0x0002a2000c1e1900 */
[----:B0-----:R-:W-:-:S04]  /*0340*/  IMAD.WIDE.U32 R18, R24, 0x4, R20 ;  /* 0x0000000418127825 */ /* 0x001fc800078e0014 */
[----:B-1----:R-:W-:Y:S01]  /*0350*/  IMAD.WIDE.U32 R22, R9, 0x4, R16 ;  /* 0x0000000409167825 */ /* 0x002fe200078e0010 */
[----:B------:R0:W3:Y:S04]  /*0360*/  LDG.E R24, desc[UR6][R18.64] ;  /* 0x0000000612187981 */ /* 0x0000e8000c1e1900 */
[----:B------:R1:W3:Y:S01]  /*0370*/  LDG.E R28, desc[UR6][R22.64] ;  /* 0x00000006161c7981 */ /* 0x0002e2000c1e1900 */
[----:B0-----:R-:W-:-:S04]  /*0380*/  IMAD.WIDE.U32 R18, R8, 0x4, R20 ;  /* 0x0000000408127825 */ /* 0x001fc800078e0014 */
[----:B-1----:R-:W-:-:S04]  /*0390*/  IMAD.WIDE.U32 R22, R11, 0x4, R16 ;  /* 0x000000040b167825 */ /* 0x002fc800078e0010 */
[----:B--2---:R-:W-:Y:S02]  /*03a0*/  FFMA R12, R14, R26, R12 ;  /* 0x0000001a0e0c7223 */ /* 0x004fe4000000000c */
[----:B------:R-:W2:Y:S04]  /*03b0*/  LDG.E R14, desc[UR6][R18.64] ;  /* 0x00000006120e7981 */ /* 0x000ea8000c1e1900 */
[----:B------:R0:W2:Y:S01]  /*03c0*/  LDG.E R26, desc[UR6][R22.64] ;  /* 0x00000006161a7981 */ /* 0x0000a2000c1e1900 */
[----:B---3--:R-:W-:Y:S01]  /*03d0*/  FFMA R12, R24, R28, R12 ;  /* 0x0000001c180c7223 */ /* 0x008fe2000000000c */
[----:B------:R-:W-:Y:S01]  /*03e0*/  IADD3 R24, PT, PT, R8, 0x1, RZ ;  /* 0x0000000108187810 */ /* 0x000fe20007ffe0ff */
[----:B0-----:R-:W-:-:S04]  /*03f0*/  IMAD.WIDE.U32 R22, R13, 0x4, R16 ;  /* 0x000000040d167825 */ /* 0x001fc800078e0010 */
[----:B------:R-:W-:Y:S01]  /*0400*/  IMAD.WIDE.U32 R18, R24, 0x4, R20 ;  /* 0x0000000418127825 */ /* 0x000fe200078e0014 */
[----:B------:R-:W3:Y:S04]  /*0410*/  LDG.E R28, desc[UR6][R22.64] ;  /* 0x00000006161c7981 */ /* 0x000ee8000c1e1900 */
[----:B------:R0:W3:Y:S01]  /*0420*/  LDG.E R24, desc[UR6][R18.64] ;  /* 0x0000000612187981 */ /* 0x0000e2000c1e1900 */
[----:B--2---:R-:W-:Y:S01]  /*0430*/  FFMA R12, R14, R26, R12 ;  /* 0x0000001a0e0c7223 */ /* 0x004fe2000000000c */
[C---:B------:R-:W-:Y:S02]  /*0440*/  IADD3 R26, PT, PT, R8.reuse, 0x3, RZ ;  /* 0x00000003081a7810 */ /* 0x040fe40007ffe0ff */
[----:B------:R-:W-:-:S03]  /*0450*/  IADD3 R14, PT, PT, R8, 0x2, RZ ;  /* 0x00000002080e7810 */ /* 0x000fc60007ffe0ff */
[----:B0-----:R-:W-:Y:S01]  /*0460*/  IMAD.WIDE.U32 R18, R26, 0x4, R20 ;  /* 0x000000041a127825 */ /* 0x001fe200078e0014 */
[----:B------:R-:W-:-:S03]  /*0470*/  IADD3 R26, PT, PT, R8, 0x4, RZ ;  /* 0x00000004081a7810 */ /* 0x000fc60007ffe0ff */
[--C-:B------:R-:W-:Y:S02]  /*0480*/  IMAD.WIDE.U32 R22, R14, 0x4, R20.reuse ;  /* 0x000000040e167825 */ /* 0x100fe400078e0014 */
[----:B------:R0:W2:Y:S02]  /*0490*/  LDG.E R14, desc[UR6][R18.64] ;  /* 0x00000006120e7981 */ /* 0x0000a4000c1e1900 */
[----:B------:R-:W-:-:S04]  /*04a0*/  IMAD.WIDE.U32 R20, R26, 0x4, R20 ;  /* 0x000000041a147825 */ /* 0x000fc800078e0014 */
[----:B---3--:R-:W-:Y:S02]  /*04b0*/  FFMA R12, R24, R28, R12 ;  /* 0x0000001c180c7223 */ /* 0x008fe4000000000c */
[----:B------:R-:W3:Y:S01]  /*04c0*/  LDG.E R21, desc[UR6][R20.64] ;  /* 0x0000000614157981 */ /* 0x000ee2000c1e1900 */
[----:B0-----:R-:W-:-:S03]  /*04d0*/  IMAD.WIDE.U32 R18, R15, 0x4, R16 ;  /* 0x000000040f127825 */ /* 0x001fc600078e0010 */
[----:B------:R0:W4:Y:S04]  /*04e0*/  LDG.E R24, desc[UR6][R22.64] ;  /* 0x0000000616187981 */ /* 0x000128000c1e1900 */
[----:B------:R-:W4:Y:S01]  /*04f0*/  LDG.E R26, desc[UR6][R18.64] ;  /* 0x00000006121a7981 */ /* 0x000f22000c1e1900 */
[----:B0-----:R-:W-:-:S04]  /*0500*/  IMAD.WIDE.U32 R22, R25, 0x4, R16 ;  /* 0x0000000419167825 */ /* 0x001fc800078e0010 */
[----:B------:R-:W-:Y:S01]  /*0510*/  IMAD.WIDE.U32 R16, R27, 0x4, R16 ;  /* 0x000000041b107825 */ /* 0x000fe200078e0010 */
[----:B------:R-:W2:Y:S05]  /*0520*/  LDG.E R28, desc[UR6][R22.64] ;  /* 0x00000006161c7981 */ /* 0x000eaa000c1e1900 */
[----:B------:R-:W3:Y:S01]  /*0530*/  LDG.E R16, desc[UR6][R16.64] ;  /* 0x0000000610107981 */ /* 0x000ee2000c1e1900 */
[----:B------:R-:W-:-:S04]  /*0540*/  IADD3 R10, PT, PT, R10, 0x8, RZ ;  /* 0x000000080a0a7810 */ /* 0x000fc80007ffe0ff */
[----:B------:R-:W-:Y:S02]  /*0550*/  ISETP.NE.AND P1, PT, R10, RZ, PT ;  /* 0x000000ff0a00720c */ /* 0x000fe40003f25270 */
[----:B------:R-:W-:Y:S02]  /*0560*/  IADD3 R8, PT, PT, R8, 0x8, RZ ;  /* 0x0000000808087810 */ /* 0x000fe40007ffe0ff */
[C---:B------:R-:W-:Y:S02]  /*0570*/  LEA R7, R0.reuse, R7, 0x3 ;  /* 0x0000000700077211 */ /* 0x040fe400078e18ff */
[C---:B------:R-:W-:Y:S02]  /*0580*/  LEA R9, R0.reuse, R9, 0x3 ;  /* 0x0000000900097211 */ /* 0x040fe400078e18ff */
[C---:B------:R-:W-:Y:S02]  /*0590*/  LEA R11, R0.reuse, R11, 0x3 ;  /* 0x0000000b000b7211 */ /* 0x040fe400078e18ff */
[----:B------:R-:W-:-:S02]  /*05a0*/  LEA R13, R0, R13, 0x3 ;  /* 0x0000000d000d7211 */ /* 0x000fc400078e18ff */
[C---:B------:R-:W-:Y:S02]  /*05b0*/  LEA R15, R0.reuse, R15, 0x3 ;  /* 0x0000000f000f7211 */ /* 0x040fe400078e18ff */
[C---:B------:R-:W-:Y:S02]  /*05c0*/  LEA R25, R0.reuse, R25, 0x3 ;  /* 0x0000001900197211 */ /* 0x040fe400078e18ff */
[C---:B------:R-:W-:Y:S02]  /*05d0*/  LEA R27, R0.reuse, R27, 0x3 ;  /* 0x0000001b001b7211 */ /* 0x040fe400078e18ff */
[----:B------:R-:W-:Y:S01]  /*05e0*/  LEA R29, R0, R29, 0x3 ;  /* 0x0000001d001d7211 */ /* 0x000fe200078e18ff */
[----:B----4-:R-:W-:-:S04]  /*05f0*/  FFMA R12, R24, R26, R12 ;  /* 0x0000001a180c7223 */ /* 0x010fc8000000000c */
[----:B--2---:R-:W-:-:S04]  /*0600*/  FFMA R12, R14, R28, R12 ;  /* 0x0000001c0e0c7223 */ /* 0x004fc8000000000c */
[----:B---3--:R-:W-:Y:S01]  /*0610*/  FFMA R12, R21, R16, R12 ;  /* 0x00000010150c7223 */ /* 0x008fe2000000000c */
[----:B------:R-:W-:Y:S06]  /*0620*/  @P1 BRA `(.L_x_2) ;  /* 0xfffffffc000c1947 */ /* 0x000fec000383ffff */
.L_x_1:
[----:B------:R-:W-:Y:S05]  /*0630*/  @!P0 BRA `(.L_x_0) ;  /* 0x0000000400048947 */ /* 0x000fea0003800000 */
[----:B------:R-:W-:Y:S02]  /*0640*/  ISETP.GE.U32.AND P0, PT, R4, 0x4, PT ;  /* 0x000000040400780c */ /* 0x000fe40003f06070 */
[----:B------:R-:W-:-:S04]  /*0650*/  LOP3.LUT R13, R2, 0x3, RZ, 0xc0, !PT ;  /* 0x00000003020d7812 */ /* 0x000fc800078ec0ff */
[----:B------:R-:W-:-:S07]  /*0660*/  ISETP.NE.AND P1, PT, R13, RZ, PT ;  /* 0x000000ff0d00720c */ /* 0x000fce0003f25270 */
[----:B------:R-:W-:Y:S06]  /*0670*/  @!P0 BRA `(.L_x_3) ;  /* 0x00000000007c8947 */ /* 0x000fec0003800000 */
[----:B------:R-:W0:Y:S01]  /*0680*/  LDC.64 R8, c[0x0][0x390] ;  /* 0x0000e400ff087b82 */ /* 0x000e220000000a00 */
[----:B------:R-:W-:Y:S02]  /*0690*/  IMAD R15, R3, R2, R6 ;  /* 0x00000002030f7224 */ /* 0x000fe400078e0206 */
[----:B------:R-:W-:-:S03]  /*06a0*/  IMAD R17, R6, R0, R5 ;  /* 0x0000000006117224 */ /* 0x000fc600078e0205 */
[C---:B------:R-:W-:Y:S02]  /*06b0*/  IADD3 R23, PT, PT, R15.reuse, 0x1, RZ ;  /* 0x000000010f177810 */ /* 0x040fe40007ffe0ff */
[----:B------:R-:W1:Y:S01]  /*06c0*/  LDC.64 R10, c[0x0][0x388] ;  /* 0x0000e200ff0a7b82 */ /* 0x000e620000000a00 */
[C---:B------:R-:W-:Y:S02]  /*06d0*/  IADD3 R27, PT, PT, R15.reuse, 0x2, RZ ;  /* 0x000000020f1b7810 */ /* 0x040fe40007ffe0ff */
[----:B------:R-:W-:Y:S01]  /*06e0*/  IADD3 R4, PT, PT, R15, 0x3, RZ ;  /* 0x000000030f047810 */ /* 0x000fe20007ffe0ff */
[C---:B0-----:R-:W-:Y:S01]  /*06f0*/  IMAD.WIDE.U32 R20, R17.reuse, 0x4, R8 ;  /* 0x0000000411147825 */ /* 0x041fe200078e0008 */
[----:B------:R-:W-:-:S04]  /*0700*/  IADD3 R17, PT, PT, R17, R0, RZ ;  /* 0x0000000011117210 */ /* 0x000fc80007ffe0ff */
[-C--:B------:R-:W-:Y:S01]  /*0710*/  IADD3 R29, PT, PT, R17, R0.reuse, RZ ;  /* 0x00000000111d7210 */ /* 0x080fe20007ffe0ff */
[--C-:B-1----:R-:W-:Y:S01]  /*0720*/  IMAD.WIDE.U32 R24, R15, 0x4, R10.reuse ;  /* 0x000000040f187825 */ /* 0x102fe200078e000a */
[----:B------:R-:W2:Y:S03]  /*0730*/  LDG.E R20, desc[UR6][R20.64] ;  /* 0x0000000614147981 */ /* 0x000ea6000c1e1900 */
[----:B------:R-:W-:Y:S01]  /*0740*/  IMAD.WIDE.U32 R22, R23, 0x4, R10 ;  /* 0x0000000417167825 */ /* 0x000fe200078e000a */
[----:B------:R-:W2:Y:S03]  /*0750*/  LDG.E R7, desc[UR6][R24.64] ;  /* 0x0000000618077981 */ /* 0x000ea6000c1e1900 */
[----:B------:R-:W-:Y:S02]  /*0760*/  IMAD.WIDE.U32 R18, R17, 0x4, R8 ;  /* 0x0000000411127825 */ /* 0x000fe400078e0008 */
[----:B------:R-:W3:Y:S02]  /*0770*/  LDG.E R22, desc[UR6][R22.64] ;  /* 0x0000000616167981 */ /* 0x000ee4000c1e1900 */
[----:B------:R-:W-:Y:S01]  /*0780*/  IMAD.WIDE.U32 R14, R27, 0x4, R10 ;  /* 0x000000041b0e7825 */ /* 0x000fe200078e000a */
[C---:B------:R-:W-:Y:S01]  /*0790*/  IADD3 R27, PT, PT, R29.reuse, R0, RZ ;  /* 0x000000001d1b7210 */ /* 0x040fe20007ffe0ff */
[----:B------:R-:W3:Y:S02]  /*07a0*/  LDG.E R19, desc[UR6][R18.64] ;  /* 0x0000000612137981 */ /* 0x000ee4000c1e1900 */
[----:B------:R-:W-:-:S02]  /*07b0*/  IMAD.WIDE.U32 R16, R29, 0x4, R8 ;  /* 0x000000041d107825 */ /* 0x000fc400078e0008 */
[----:B------:R-:W4:Y:S02]  /*07c0*/  LDG.E R14, desc[UR6][R14.64] ;  /* 0x000000060e0e7981 */ /* 0x000f24000c1e1900 */
[----:B------:R-:W-:Y:S02]  /*07d0*/  IMAD.WIDE.U32 R10, R4, 0x4, R10 ;  /* 0x00000004040a7825 */ /* 0x000fe400078e000a */
[----:B------:R-:W4:Y:S02]  /*07e0*/  LDG.E R16, desc[UR6][R16.64] ;  /* 0x0000000610107981 */ /* 0x000f24000c1e1900 */
[----:B------:R-:W-:Y:S02]  /*07f0*/  IMAD.WIDE.U32 R8, R27, 0x4, R8 ;  /* 0x000000041b087825 */ /* 0x000fe400078e0008 */
[----:B------:R-:W5:Y:S04]  /*0800*/  LDG.E R10, desc[UR6][R10.64] ;  /* 0x000000060a0a7981 */ /* 0x000f68000c1e1900 */
[----:B------:R-:W5:Y:S01]  /*0810*/  LDG.E R8, desc[UR6][R8.64] ;  /* 0x0000000608087981 */ /* 0x000f62000c1e1900 */
[----:B------:R-:W-:Y:S01]  /*0820*/  IADD3 R6, PT, PT, R6, 0x4, RZ ;  /* 0x0000000406067810 */ /* 0x000fe20007ffe0ff */
[----:B--2---:R-:W-:-:S04]  /*0830*/  FFMA R7, R7, R20, R12 ;  /* 0x0000001407077223 */ /* 0x004fc8000000000c */
[----:B---3--:R-:W-:-:S04]  /*0840*/  FFMA R7, R22, R19, R7 ;  /* 0x0000001316077223 */ /* 0x008fc80000000007 */
[----:B----4-:R-:W-:-:S04]  /*0850*/  FFMA R7, R14, R16, R7 ;  /* 0x000000100e077223 */ /* 0x010fc80000000007 */
[----:B-----5:R-:W-:-:S07]  /*0860*/  FFMA R12, R10, R8, R7 ;  /* 0x000000080a0c7223 */ /* 0x020fce0000000007 */
.L_x_3:
[----:B------:R-:W-:Y:S05]  /*0870*/  @!P1 BRA `(.L_x_0) ;  /* 0x0000000000749947 */ /* 0x000fea0003800000 */
[----:B------:R-:W-:Y:S02]  /*0880*/  ISETP.NE.AND P0, PT, R13, 0x1, PT ;  /* 0x000000010d00780c */ /* 0x000fe40003f05270 */
[----:B------:R-:W-:-:S04]  /*0890*/  LOP3.LUT R4, R2, 0x1, RZ, 0xc0, !PT ;  /* 0x0000000102047812 */ /* 0x000fc800078ec0ff */
[----:B------:R-:W-:-:S07]  /*08a0*/  ISETP.NE.U32.AND P1, PT, R4, 0x1, PT ;  /* 0x000000010400780c */ /* 0x000fce0003f25070 */
[----:B------:R-:W0:Y:S01]  /*08b0*/  @P0 LDC.64 R14, c[0x0][0x390] ;  /* 0x0000e400ff0e0b82 */ /* 0x000e220000000a00 */
[----:B------:R-:W-:Y:S02]  /*08c0*/  @P0 IMAD R7, R3, R2, R6 ;  /* 0x0000000203070224 */ /* 0x000fe400078e0206 */
[CC--:B------:R-:W-:Y:S01]  /*08d0*/  @P0 IMAD R17, R6.reuse, R0.reuse, R5 ;  /* 0x0000000006110224 */ /* 0x0c0fe200078e0205 */
[----:B------:R-:W-:Y:S02]  /*08e0*/  @P0 IADD3 R6, PT, PT, R6, 0x2, RZ ;  /* 0x0000000206060810 */ /* 0x000fe40007ffe0ff */
[----:B------:R-:W-:Y:S02]  /*08f0*/  @P0 IADD3 R13, PT, PT, R7, 0x1, RZ ;  /* 0x00000001070d0810 */ /* 0x000fe40007ffe0ff */
[----:B------:R-:W1:Y:S01]  /*0900*/  @P0 LDC.64 R18, c[0x0][0x388] ;  /* 0x0000e200ff120b82 */ /* 0x000e620000000a00 */
[----:B------:R-:W-:-:S07]  /*0910*/  @P0 IADD3 R23, PT, PT, R17, R0, RZ ;  /* 0x0000000011170210 */ /* 0x000fce0007ffe0ff */
[----:B------:R-:W2:Y:S08]  /*0920*/  @!P1 LDC.64 R8, c[0x0][0x388] ;  /* 0x0000e200ff089b82 */ /* 0x000eb00000000a00 */
[----:B------:R-:W3:Y:S01]  /*0930*/  @!P1 LDC.64 R10, c[0x0][0x390] ;  /* 0x0000e400ff0a9b82 */ /* 0x000ee20000000a00 */
[----:B0-----:R-:W-:-:S04]  /*0940*/  @P0 IMAD.WIDE.U32 R16, R17, 0x4, R14 ;  /* 0x0000000411100825 */ /* 0x001fc800078e000e */
[----:B------:R-:W-:Y:S02]  /*0950*/  @P0 IMAD.WIDE.U32 R14, R23, 0x4, R14 ;  /* 0x00000004170e0825 */ /* 0x000fe400078e000e */
[----:B------:R-:W4:Y:S02]  /*0960*/  @P0 LDG.E R16, desc[UR6][R16.64] ;  /* 0x0000000610100981 */ /* 0x000f24000c1e1900 */
[--C-:B-1----:R-:W-:Y:S02]  /*0970*/  @P0 IMAD.WIDE.U32 R20, R7, 0x4, R18.reuse ;  /* 0x0000000407140825 */ /* 0x102fe400078e0012 */
[----:B------:R-:W5:Y:S02]  /*0980*/  @P0 LDG.E R14, desc[UR6][R14.64] ;  /* 0x000000060e0e0981 */ /* 0x000f64000c1e1900 */
[----:B------:R-:W-:Y:S02]  /*0990*/  @P0 IMAD.WIDE.U32 R18, R13, 0x4, R18 ;  /* 0x000000040d120825 */ /* 0x000fe400078e0012 */
[----:B------:R-:W4:Y:S02]  /*09a0*/  @P0 LDG.E R7, desc[UR6][R20.64] ;  /* 0x0000000614070981 */ /* 0x000f24000c1e1900 */
[----:B------:R-:W-:-:S02]  /*09b0*/  @!P1 IMAD R13, R3, R2, R6 ;  /* 0x00000002030d9224 */ /* 0x000fc400078e0206 */
[----:B------:R-:W-:Y:S01]  /*09c0*/  @!P1 IMAD R23, R6, R0, R5 ;  /* 0x0000000006179224 */ /* 0x000fe200078e0205 */
[----:B------:R-:W5:Y:S01]  /*09d0*/  @P0 LDG.E R18, desc[UR6][R18.64] ;  /* 0x0000000612120981 */ /* 0x000f62000c1e1900 */
[----:B--2---:R-:W-:-:S04]  /*09e0*/  @!P1 IMAD.WIDE.U32 R8, R13, 0x4, R8 ;  /* 0x000000040d089825 */ /* 0x004fc800078e0008 */
[----:B---3--:R-:W-:Y:S02]  /*09f0*/  @!P1 IMAD.WIDE.U32 R10, R23, 0x4, R10 ;  /* 0x00000004170a9825 */ /* 0x008fe400078e000a */
[----:B------:R-:W2:Y:S04]  /*0a00*/  @!P1 LDG.E R9, desc[UR6][R8.64] ;  /* 0x0000000608099981 */ /* 0x000ea8000c1e1900 */
[----:B------:R-:W2:Y:S01]  /*0a10*/  @!P1 LDG.E R10, desc[UR6][R10.64] ;  /* 0x000000060a0a9981 */ /* 0x000ea2000c1e1900 */
[----:B----4-:R-:W-:-:S04]  /*0a20*/  @P0 FFMA R7, R7, R16, R12 ;  /* 0x0000001007070223 */ /* 0x010fc8000000000c */
[----:B-----5:R-:W-:-:S04]  /*0a30*/  @P0 FFMA R12, R18, R14, R7 ;  /* 0x0000000e120c0223 */ /* 0x020fc80000000007 */
[----:B--2---:R-:W-:-:S07]  /*0a40*/  @!P1 FFMA R12, R9, R10, R12 ;  /* 0x0000000a090c9223 */ /* 0x004fce000000000c */
.L_x_0:
[----:B------:R-:W0:Y:S01]  /*0a50*/  LDC.64 R6, c[0x0][0x398] ;  /* 0x0000e600ff067b82 */ /* 0x000e220000000a00 */
[----:B------:R-:W-:-:S07]  /*0a60*/  IMAD R9, R3, R0, R5 ;  /* 0x0000000003097224 */ /* 0x000fce00078e0205 */
[----:B------:R-:W1:Y:S01]  /*0a70*/  LDC.64 R4, c[0x0][0x380] ;  /* 0x0000e000ff047b82 */ /* 0x000e620000000a00 */
[----:B0-----:R-:W-:-:S06]  /*0a80*/  IMAD.WIDE.U32 R2, R9, 0x4, R6 ;  /* 0x0000000409027825 */ /* 0x001fcc00078e0006 */
[----:B------:R-:W2:Y:S01]  /*0a90*/  LDG.E R3, desc[UR6][R2.64] ;  /* 0x0000000602037981 */ /* 0x000ea2000c1e1900 */
[----:B-1----:R-:W-:-:S04]  /*0aa0*/  IMAD.WIDE.U32 R4, R9, 0x4, R4 ;  /* 0x0000000409047825 */ /* 0x002fc800078e0004 */
[----:B--2---:R-:W-:-:S05]  /*0ab0*/  FMUL R7, R3, R12 ;  /* 0x0000000c03077220 */ /* 0x004fca0000400000 */
[----:B------:R-:W-:Y:S01]  /*0ac0*/  STG.E desc[UR6][R4.64], R7 ;  /* 0x0000000704007986 */ /* 0x000fe2000c101906 */
[----:B------:R-:W-:Y:S05]  /*0ad0*/  EXIT ;  /* 0x000000000000794d */ /* 0x000fea0003800000 */
.L_x_4:
[----:B------:R-:W-:-:S00]  /*0ae0*/  BRA `(.L_x_4) ;  /* 0xfffffffc00fc7947 */ /* 0x000fc0000383ffff */
[----:B------:R-:W-:-:S00]  /*0af0*/  NOP ;  /* 0x0000000000007918 */ /* 0x000fc00000000000 */
        /* <DEDUP_REMOVED lines=8> */
.L_x_5:


//--------------------- .nv.shared.reserved.0     --------------------------
	.section	.nv.shared.reserved.0,"aw",@nobits
	.weak		__nv_reservedSMEM_offset_0_alias
	.size		__nv_reservedSMEM_offset_0_alias, 0, 64
	.other		__nv_reservedSMEM_offset_0_alias,@"STO_CUDA_RESERVED_SHARED STV_DEFAULT"
__nv_reservedSMEM_offset_0_alias:
	.zero		0
	.zero		64


//--------------------- .nv.constant0._Z28matrix_mult_dot_naive_singlePfPKfS1_S1_jjj --------------------------
	.section	.nv.constant0._Z28matrix_mult_dot_naive_singlePfPKfS1_S1_jjj,"a",@progbits
	.sectionflags	@""
	.align	4
.nv.constant0._Z28matrix_mult_dot_naive_singlePfPKfS1_S1_jjj:
	.zero		940


//--------------------- SYMBOLS --------------------------

	.type		.nv.reservedSmem.offset0,@object
	.size		.nv.reservedSmem.offset0,0x4
